	.headerflags	@"EF_CUDA_TEXMODE_UNIFIED EF_CUDA_64BIT_ADDRESS EF_CUDA_ACCELERATORS EF_CUDA_SM90 EF_CUDA_VIRTUAL_SM(EF_CUDA_SM90)"
	.elftype	@"ET_EXEC"


//--------------------- .nv.info                  --------------------------
	.section	.nv.info,"",@"SHT_CUDA_INFO"
	.align	4


	//----- nvinfo : EIATTR_REGCOUNT
	.align		4
        /*0000*/ 	.byte	0x04, 0x2f
        /*0002*/ 	.short	(.L_3 - .L_2)
	.align		4
.L_2:
        /*0004*/ 	.word	index@(triton_per_fused__weight_norm_interface_1)
        /*0008*/ 	.word	0x00000012


	//----- nvinfo : EIATTR_MIN_STACK_SIZE
	.align		4
.L_3:
        /*000c*/ 	.byte	0x04, 0x12
        /*000e*/ 	.short	(.L_5 - .L_4)
	.align		4
.L_4:
        /*0010*/ 	.word	index@(triton_per_fused__weight_norm_interface_1)
        /*0014*/ 	.word	0x00000000


	//----- nvinfo : EIATTR_FRAME_SIZE
	.align		4
.L_5:
        /*0018*/ 	.byte	0x04, 0x11
        /*001a*/ 	.short	(.L_7 - .L_6)
	.align		4
.L_6:
        /*001c*/ 	.word	index@(triton_per_fused__weight_norm_interface_1)
        /*0020*/ 	.word	0x00000000


	//----- nvinfo : EIATTR_MIN_STACK_SIZE
	.align		4
.L_7:
        /*0024*/ 	.byte	0x04, 0x12
        /*0026*/ 	.short	(.L_9 - .L_8)
	.align		4
.L_8:
        /*0028*/ 	.word	index@(triton_per_fused__weight_norm_interface_1)
        /*002c*/ 	.word	0x00000000
.L_9:


//--------------------- .nv.info.triton_per_fused__weight_norm_interface_1 --------------------------
	.section	.nv.info.triton_per_fused__weight_norm_interface_1,"",@"SHT_CUDA_INFO"
	.sectionflags	@""
	.align	4


	//----- nvinfo : EIATTR_CUDA_API_VERSION
	.align		4
        /*0000*/ 	.byte	0x04, 0x37
        /*0002*/ 	.short	(.L_11 - .L_10)
.L_10:
        /*0004*/ 	.word	0x0000007c


	//----- nvinfo : EIATTR_KPARAM_INFO
	.align		4
.L_11:
        /*0008*/ 	.byte	0x04, 0x17
        /*000a*/ 	.short	(.L_13 - .L_12)
.L_12:
        /*000c*/ 	.word	0x00000000
        /*0010*/ 	.short	0x0005
        /*0012*/ 	.short	0x0024
        /*0014*/ 	.byte	0x00, 0xf0, 0x11, 0x00


	//----- nvinfo : EIATTR_KPARAM_INFO
	.align		4
.L_13:
        /*0018*/ 	.byte	0x04, 0x17
        /*001a*/ 	.short	(.L_15 - .L_14)
.L_14:
        /*001c*/ 	.word	0x00000000
        /*0020*/ 	.short	0x0004
        /*0022*/ 	.short	0x0020
        /*0024*/ 	.byte	0x00, 0xf0, 0x11, 0x00


	//----- nvinfo : EIATTR_KPARAM_INFO
	.align		4
.L_15:
        /*0028*/ 	.byte	0x04, 0x17
        /*002a*/ 	.short	(.L_17 - .L_16)
.L_16:
        /*002c*/ 	.word	0x00000000
        /*0030*/ 	.short	0x0003
        /*0032*/ 	.short	0x0018
        /*0034*/ 	.byte	0x00, 0xf4, 0x21, 0x00


	//----- nvinfo : EIATTR_KPARAM_INFO
	.align		4
.L_17:
        /*0038*/ 	.byte	0x04, 0x17
        /*003a*/ 	.short	(.L_19 - .L_18)
.L_18:
        /*003c*/ 	.word	0x00000000
        /*0040*/ 	.short	0x0002
        /*0042*/ 	.short	0x0010
        /*0044*/ 	.byte	0x00, 0xf4, 0x21, 0x00


	//----- nvinfo : EIATTR_KPARAM_INFO
	.align		4
.L_19:
        /*0048*/ 	.byte	0x04, 0x17
        /*004a*/ 	.short	(.L_21 - .L_20)
.L_20:
        /*004c*/ 	.word	0x00000000
        /*0050*/ 	.short	0x0001
        /*0052*/ 	.short	0x0008
        /*0054*/ 	.byte	0x00, 0xf4, 0x21, 0x00


	//----- nvinfo : EIATTR_KPARAM_INFO
	.align		4
.L_21:
        /*0058*/ 	.byte	0x04, 0x17
        /*005a*/ 	.short	(.L_23 - .L_22)
.L_22:
        /*005c*/ 	.word	0x00000000
        /*0060*/ 	.short	0x0000
        /*0062*/ 	.short	0x0000
        /*0064*/ 	.byte	0x00, 0xf4, 0x21, 0x00


	//----- nvinfo : EIATTR_SPARSE_MMA_MASK
	.align		4
.L_23:
        /*0068*/ 	.byte	0x03, 0x50
        /*006a*/ 	.short	0x0000


	//----- nvinfo : EIATTR_MAXREG_COUNT
	.align		4
        /*006c*/ 	.byte	0x03, 0x1b
        /*006e*/ 	.short	0x00ff


	//----- nvinfo : EIATTR_COOP_GROUP_MASK_REGIDS
	.align		4
        /*0070*/ 	.byte	0x04, 0x29
        /*0072*/ 	.short	(.L_25 - .L_24)


	//   ....[0]....
.L_24:
        /*0074*/ 	.word	0xffffffff


	//   ....[1]....
        /*0078*/ 	.word	0xffffffff


	//   ....[2]....
        /*007c*/ 	.word	0xffffffff


	//   ....[3]....
        /*0080*/ 	.word	0xffffffff


	//   ....[4]....
        /*0084*/ 	.word	0xffffffff


	//   ....[5]....
        /*0088*/ 	.word	0xffffffff


	//----- nvinfo : EIATTR_COOP_GROUP_INSTR_OFFSETS
	.align		4
.L_25:
        /*008c*/ 	.byte	0x04, 0x28
        /*008e*/ 	.short	(.L_27 - .L_26)


	//   ....[0]....
.L_26:
        /*0090*/ 	.word	0x00000180


	//   ....[1]....
        /*0094*/ 	.word	0x000001a0


	//   ....[2]....
        /*0098*/ 	.word	0x000001c0


	//   ....[3]....
        /*009c*/ 	.word	0x000001e0


	//   ....[4]....
        /*00a0*/ 	.word	0x00000200


	//   ....[5]....
        /*00a4*/ 	.word	0x000002a0


	//----- nvinfo : EIATTR_EXIT_INSTR_OFFSETS
	.align		4
.L_27:
        /*00a8*/ 	.byte	0x04, 0x1c
        /*00aa*/ 	.short	(.L_29 - .L_28)


	//   ....[0]....
.L_28:
        /*00ac*/ 	.word	0x00000410


	//   ....[1]....
        /*00b0*/ 	.word	0x00000430


	//----- nvinfo : EIATTR_REQNTID
	.align		4
.L_29:
        /*00b4*/ 	.byte	0x04, 0x10
        /*00b6*/ 	.short	(.L_31 - .L_30)
.L_30:
        /*00b8*/ 	.word	0x00000040
        /*00bc*/ 	.word	0x00000001
        /*00c0*/ 	.word	0x00000001


	//----- nvinfo : EIATTR_CBANK_PARAM_SIZE
	.align		4
.L_31:
        /*00c4*/ 	.byte	0x03, 0x19
        /*00c6*/ 	.short	0x0028


	//----- nvinfo : EIATTR_PARAM_CBANK
	.align		4
        /*00c8*/ 	.byte	0x04, 0x0a
        /*00ca*/ 	.short	(.L_33 - .L_32)
	.align		4
.L_32:
        /*00cc*/ 	.word	index@(.nv.constant0.triton_per_fused__weight_norm_interface_1)
        /*00d0*/ 	.short	0x0210
        /*00d2*/ 	.short	0x0028


	//----- nvinfo : EIATTR_SW_WAR
	.align		4
.L_33:
        /*00d4*/ 	.byte	0x04, 0x36
        /*00d6*/ 	.short	(.L_35 - .L_34)
.L_34:
        /*00d8*/ 	.word	0x00000008
.L_35:


//--------------------- .nv.callgraph             --------------------------
	.section	.nv.callgraph,"",@"SHT_CUDA_CALLGRAPH"
	.align	4
	.sectionentsize	8
	.align		4
        /*0000*/ 	.word	0x00000000
	.align		4
        /*0004*/ 	.word	0xffffffff
	.align		4
        /*0008*/ 	.word	0x00000000
	.align		4
        /*000c*/ 	.word	0xfffffffe
	.align		4
        /*0010*/ 	.word	0x00000000
	.align		4
        /*0014*/ 	.word	0xfffffffd
	.align		4
        /*0018*/ 	.word	0x00000000
	.align		4
        /*001c*/ 	.word	0xfffffffc


//--------------------- .nv.constant4             --------------------------
	.section	.nv.constant4,"a",@progbits
	.align	8
	.align		8
.nv.constant4:
        /*0000*/ 	.dword	_$_str
	.align		8
        /*0008*/ 	.dword	_$_str_$_2


//--------------------- .text.triton_per_fused__weight_norm_interface_1 --------------------------
	.section	.text.triton_per_fused__weight_norm_interface_1,"ax",@progbits
	.sectionflags	@"SHF_BARRIERS=1"
	.align	128
        .global         triton_per_fused__weight_norm_interface_1
        .type           triton_per_fused__weight_norm_interface_1,@function
        .size           triton_per_fused__weight_norm_interface_1,(.L_x_1 - triton_per_fused__weight_norm_interface_1)
        .other          triton_per_fused__weight_norm_interface_1,@"STO_CUDA_ENTRY STV_DEFAULT"
triton_per_fused__weight_norm_interface_1:
.text.triton_per_fused__weight_norm_interface_1:
[----:B------:R-:W0:Y:S02]  /*0000*/  LDC R1, c[0x0][0x28] ;  /* 0x00000a00ff017b82 */ /* 0x000e240000000800 */
[----:B------:R-:W1:Y:S01]  /*0010*/  S2R R2, SR_CTAID.X ;  /* 0x0000000000027919 */ /* 0x000e620000002500 */
[----:B------:R-:W2:Y:S01]  /*0020*/  LDC.64 R8, c[0x0][0x218] ;  /* 0x00008600ff087b82 */ /* 0x000ea20000000a00 */
[----:B------:R-:W-:Y:S01]  /*0030*/  CS2R R4, SRZ ;  /* 0x0000000000047805 */ /* 0x000fe2000001ff00 */
[----:B------:R-:W-:Y:S01]  /*0040*/  ULDC.64 UR6, c[0x0][0x208] ;  /* 0x0000820000067ab9 */ /* 0x000fe20000000a00 */
[----:B------:R-:W3:Y:S05]  /*0050*/  S2R R15, SR_TID.X ;  /* 0x00000000000f7919 */ /* 0x000eea0000002100 */
[----:B------:R-:W4:Y:S01]  /*0060*/  LDC.64 R10, c[0x0][0x220] ;  /* 0x00008800ff0a7b82 */ /* 0x000f220000000a00 */
[----:B-1----:R-:W-:-:S02]  /*0070*/  ISETP.GE.AND P0, PT, R2, 0x4, PT ;  /* 0x000000040200780c */ /* 0x002fc40003f06270 */
[----:B---3--:R-:W-:-:S04]  /*0080*/  LOP3.LUT R3, R15, 0x3f, RZ, 0xc0, !PT ;  /* 0x0000003f0f037812 */ /* 0x008fc800078ec0ff */
[----:B------:R-:W-:Y:S01]  /*0090*/  ISETP.LT.U32.AND P2, PT, R3, 0x24, !P0 ;  /* 0x000000240300780c */ /* 0x000fe20004741070 */
[----:B------:R-:W-:-:S04]  /*00a0*/  IMAD R0, R2, 0x24, R3 ;  /* 0x0000002402007824 */ /* 0x000fc800078e0203 */
[----:B--2---:R-:W-:-:S08]  /*00b0*/  IMAD.WIDE R8, R0, 0x4, R8 ;  /* 0x0000000400087825 */ /* 0x004fd000078e0208 */
[----:B------:R-:W2:Y:S01]  /*00c0*/  @P2 LDG.E R4, desc[UR6][R8.64] ;  /* 0x0000000608042981 */ /* 0x000ea2000c1e1900 */
[----:B----4-:R-:W-:-:S05]  /*00d0*/  IMAD.WIDE R10, R2, 0x4, R10 ;  /* 0x00000004020a7825 */ /* 0x010fca00078e020a */
[----:B------:R1:W3:Y:S01]  /*00e0*/  @!P0 LDG.E.EL R5, desc[UR6][R10.64] ;  /* 0x000000060a058981 */ /* 0x0002e2000c2e1900 */
[----:B------:R-:W4:Y:S01]  /*00f0*/  S2UR UR5, SR_CgaCtaId ;  /* 0x00000000000579c3 */ /* 0x000f220000008800 */
[C---:B------:R-:W-:Y:S01]  /*0100*/  LOP3.LUT P1, RZ, R15.reuse, 0x1f, RZ, 0xc0, !PT ;  /* 0x0000001f0fff7812 */ /* 0x040fe2000782c0ff */
[----:B------:R-:W-:Y:S01]  /*0110*/  UMOV UR4, 0x400 ;  /* 0x0000040000047882 */ /* 0x000fe20000000000 */
[----:B------:R-:W-:Y:S01]  /*0120*/  ISETP.GE.AND P3, PT, R15, 0x2, PT ;  /* 0x000000020f00780c */ /* 0x000fe20003f66270 */
[----:B----4-:R-:W-:-:S06]  /*0130*/  UPRMT UR4, UR5, 0x654, UR4 ;  /* 0x0000065405047896 */ /* 0x010fcc0008000004 */
[----:B-1----:R-:W-:Y:S02]  /*0140*/  LEA R10, R15, UR4, 0x2 ;  /* 0x000000040f0a7c11 */ /* 0x002fe4000f8e10ff */
[----:B--2---:R-:W-:-:S05]  /*0150*/  SEL R4, R4, RZ, P2 ;  /* 0x000000ff04047207 */ /* 0x004fca0001000000 */
[----:B------:R-:W-:-:S05]  /*0160*/  FMUL R7, R4, R4 ;  /* 0x0000000404077220 */ /* 0x000fca0000400000 */
[----:B------:R-:W-:-:S05]  /*0170*/  FSEL R7, R7, RZ, P2 ;  /* 0x000000ff07077208 */ /* 0x000fca0001000000 */
[----:B------:R-:W1:Y:S02]  /*0180*/  SHFL.BFLY PT, R12, R7, 0x10, 0x1f ;  /* 0x0e001f00070c7f89 */ /* 0x000e6400000e0000 */
[----:B-1----:R-:W-:-:S05]  /*0190*/  FADD R12, R7, R12 ;  /* 0x0000000c070c7221 */ /* 0x002fca0000000000 */
[----:B------:R-:W1:Y:S02]  /*01a0*/  SHFL.BFLY PT, R13, R12, 0x8, 0x1f ;  /* 0x0d001f000c0d7f89 */ /* 0x000e6400000e0000 */
[----:B-1----:R-:W-:-:S05]  /*01b0*/  FADD R13, R12, R13 ;  /* 0x0000000d0c0d7221 */ /* 0x002fca0000000000 */
[----:B------:R-:W1:Y:S02]  /*01c0*/  SHFL.BFLY PT, R8, R13, 0x4, 0x1f ;  /* 0x0c801f000d087f89 */ /* 0x000e6400000e0000 */
[----:B-1----:R-:W-:-:S05]  /*01d0*/  FADD R8, R13, R8 ;  /* 0x000000080d087221 */ /* 0x002fca0000000000 */
[----:B------:R-:W1:Y:S02]  /*01e0*/  SHFL.BFLY PT, R9, R8, 0x2, 0x1f ;  /* 0x0c401f0008097f89 */ /* 0x000e6400000e0000 */
[----:B-1----:R-:W-:-:S05]  /*01f0*/  FADD R9, R8, R9 ;  /* 0x0000000908097221 */ /* 0x002fca0000000000 */
[----:B------:R-:W1:Y:S01]  /*0200*/  SHFL.BFLY PT, R14, R9, 0x1, 0x1f ;  /* 0x0c201f00090e7f89 */ /* 0x000e6200000e0000 */
[----:B------:R-:W-:-:S04]  /*0210*/  SHF.R.U32.HI R7, RZ, 0x3, R15 ;  /* 0x00000003ff077819 */ /* 0x000fc8000001160f */
[----:B------:R-:W-:Y:S01]  /*0220*/  LOP3.LUT R7, R7, 0x4, RZ, 0xc0, !PT ;  /* 0x0000000407077812 */ /* 0x000fe200078ec0ff */
[----:B-1----:R-:W-:-:S05]  /*0230*/  FADD R14, R9, R14 ;  /* 0x0000000e090e7221 */ /* 0x002fca0000000000 */
[----:B------:R-:W-:Y:S01]  /*0240*/  @!P1 STS [R7+UR4], R14 ;  /* 0x0000000e07009988 */ /* 0x000fe20008000804 */
[----:B------:R-:W-:Y:S06]  /*0250*/  BAR.SYNC.DEFER_BLOCKING 0x0 ;  /* 0x0000000000007b1d */ /* 0x000fec0000010000 */
[----:B------:R-:W1:Y:S01]  /*0260*/  @!P3 LDS R6, [R10] ;  /* 0x000000000a06b984 */ /* 0x000e620000000800 */
[----:B------:R-:W-:-:S04]  /*0270*/  LOP3.LUT R8, R15, 0x1, RZ, 0xc0, !PT ;  /* 0x000000010f087812 */ /* 0x000fc800078ec0ff */
[----:B------:R-:W-:-:S04]  /*0280*/  ISETP.NE.U32.AND P1, PT, R8, 0x1, PT ;  /* 0x000000010800780c */ /* 0x000fc80003f25070 */
[----:B------:R-:W-:Y:S01]  /*0290*/  ISETP.LT.AND P1, PT, R15, 0x2, P1 ;  /* 0x000000020f00780c */ /* 0x000fe20000f21270 */
[----:B-1----:R-:W1:Y:S02]  /*02a0*/  SHFL.BFLY PT, R9, R6, 0x1, 0x1f ;  /* 0x0c201f0006097f89 */ /* 0x002e6400000e0000 */
[----:B-1----:R-:W-:Y:S02]  /*02b0*/  FADD R11, R6, R9 ;  /* 0x00000009060b7221 */ /* 0x002fe40000000000 */
[----:B------:R-:W1:Y:S08]  /*02c0*/  LDC.64 R6, c[0x0][0x210] ;  /* 0x00008400ff067b82 */ /* 0x000e700000000a00 */
[----:B------:R-:W-:Y:S01]  /*02d0*/  @P1 STS [R10], R11 ;  /* 0x0000000b0a001388 */ /* 0x000fe20000000800 */
[----:B------:R-:W-:Y:S06]  /*02e0*/  BAR.SYNC.DEFER_BLOCKING 0x0 ;  /* 0x0000000000007b1d */ /* 0x000fec0000010000 */
[----:B------:R-:W2:Y:S02]  /*02f0*/  LDS R12, [UR4] ;  /* 0x00000004ff0c7984 */ /* 0x000ea40008000800 */
[----:B------:R-:W-:Y:S06]  /*0300*/  BAR.SYNC.DEFER_BLOCKING 0x0 ;  /* 0x0000000000007b1d */ /* 0x000fec0000010000 */
[----:B--2---:R-:W2:Y:S02]  /*0310*/  MUFU.SQRT R13, R12 ;  /* 0x0000000c000d7308 */ /* 0x004ea40000002000 */
[C---:B--2---:R-:W-:Y:S01]  /*0320*/  FSETP.GEU.AND P1, PT, R13.reuse, 1.175494350822287508e-38, PT ;  /* 0x008000000d00780b */ /* 0x044fe20003f2e000 */
[C---:B------:R-:W-:Y:S01]  /*0330*/  FMUL R8, R13.reuse, 0.25 ;  /* 0x3e8000000d087820 */ /* 0x040fe20000400000 */
[----:B------:R-:W-:-:S04]  /*0340*/  FSETP.GT.AND P3, PT, R13, 8.50705917302346158658e+37, PT ;  /* 0x7e8000000d00780b */ /* 0x000fc80003f64000 */
[----:B------:R-:W-:Y:S02]  /*0350*/  FSEL R14, R8, R13, P3 ;  /* 0x0000000d080e7208 */ /* 0x000fe40001800000 */
[----:B------:R-:W2:Y:S05]  /*0360*/  LDC.64 R8, c[0x0][0x228] ;  /* 0x00008a00ff087b82 */ /* 0x000eaa0000000a00 */
[----:B------:R-:W-:Y:S01]  /*0370*/  @!P1 FMUL R14, R14, 16777216 ;  /* 0x4b8000000e0e9820 */ /* 0x000fe20000400000 */
[----:B------:R-:W-:-:S05]  /*0380*/  ISETP.EQ.AND P0, PT, R3, RZ, !P0 ;  /* 0x000000ff0300720c */ /* 0x000fca0004702270 */
[----:B------:R-:W4:Y:S01]  /*0390*/  MUFU.RCP R14, R14 ;  /* 0x0000000e000e7308 */ /* 0x000f220000001000 */
[----:B---3--:R-:W-:Y:S01]  /*03a0*/  @P3 FMUL R5, R5, 0.25 ;  /* 0x3e80000005053820 */ /* 0x008fe20000400000 */
[----:B-1----:R-:W-:-:S04]  /*03b0*/  IMAD.WIDE R2, R2, 0x4, R6 ;  /* 0x0000000402027825 */ /* 0x002fc800078e0206 */
[----:B------:R-:W-:Y:S02]  /*03c0*/  @!P1 FMUL R5, R5, 16777216 ;  /* 0x4b80000005059820 */ /* 0x000fe40000400000 */
[----:B------:R1:W-:Y:S02]  /*03d0*/  @P0 STG.E desc[UR6][R2.64], R13 ;  /* 0x0000000d02000986 */ /* 0x0003e4000c101906 */
[----:B----4-:R-:W-:Y:S01]  /*03e0*/  FMUL R5, R14, R5 ;  /* 0x000000050e057220 */ /* 0x010fe20000400000 */
[----:B--2---:R-:W-:-:S04]  /*03f0*/  IMAD.WIDE R6, R0, 0x4, R8 ;  /* 0x0000000400067825 */ /* 0x004fc800078e0208 */
[----:B------:R-:W-:Y:S01]  /*0400*/  FMUL R5, R4, R5 ;  /* 0x0000000504057220 */ /* 0x000fe20000400000 */
[----:B-1----:R-:W-:Y:S06]  /*0410*/  @!P2 EXIT ;  /* 0x000000000000a94d */ /* 0x002fec0003800000 */
[----:B------:R-:W-:Y:S01]  /*0420*/  STG.E desc[UR6][R6.64], R5 ;  /* 0x0000000506007986 */ /* 0x000fe2000c101906 */
[----:B------:R-:W-:Y:S05]  /*0430*/  EXIT ;  /* 0x000000000000794d */ /* 0x000fea0003800000 */
.L_x_0:
[----:B------:R-:W-:-:S00]  /*0440*/  BRA `(.L_x_0) ;  /* 0xfffffffc00fc7947 */ /* 0x000fc0000383ffff */
[----:B------:R-:W-:-:S00]  /*0450*/  NOP ;  /* 0x0000000000007918 */ /* 0x000fc00000000000 */
        /* <DEDUP_REMOVED lines=10> */
.L_x_1:


//--------------------- .nv.global.init           --------------------------
	.section	.nv.global.init,"aw",@progbits
.nv.global.init:
	.type		_$_str,@object
	.size		_$_str,(_$_str_$_2 - _$_str)
_$_str:
        /*0000*/ 	.byte	0x5f, 0x5f, 0x43, 0x55, 0x44, 0x41, 0x5f, 0x46, 0x54, 0x5a, 0x00
	.type		_$_str_$_2,@object
	.size		_$_str_$_2,(.L_1 - _$_str_$_2)
_$_str_$_2:
        /*000b*/ 	.byte	0x5f, 0x5f, 0x43, 0x55, 0x44, 0x41, 0x5f, 0x50, 0x52, 0x45, 0x43, 0x5f, 0x53, 0x51, 0x52, 0x54
        /*001b*/ 	.byte	0x00
.L_1:


//--------------------- .nv.shared.triton_per_fused__weight_norm_interface_1 --------------------------
	.section	.nv.shared.triton_per_fused__weight_norm_interface_1,"aw",@nobits
	.sectionflags	@""
	.align	16
	.zero		1024


//--------------------- .nv.constant0.triton_per_fused__weight_norm_interface_1 --------------------------
	.section	.nv.constant0.triton_per_fused__weight_norm_interface_1,"a",@progbits
	.sectionflags	@""
	.align	4
.nv.constant0.triton_per_fused__weight_norm_interface_1:
	.zero		568
